//
// Generated by NVIDIA NVVM Compiler
//
// Compiler Build ID: CL-36424714
// Cuda compilation tools, release 13.0, V13.0.88
// Based on NVVM 20.0.0
//

.version 9.0
.target sm_100
.address_size 64

	// .globl	_Z17bitonic_sort_stepPiS_ii
.extern .shared .align 16 .b8 XY[];

.visible .entry _Z17bitonic_sort_stepPiS_ii(
	.param .u64 .ptr .align 1 _Z17bitonic_sort_stepPiS_ii_param_0,
	.param .u64 .ptr .align 1 _Z17bitonic_sort_stepPiS_ii_param_1,
	.param .u32 _Z17bitonic_sort_stepPiS_ii_param_2,
	.param .u32 _Z17bitonic_sort_stepPiS_ii_param_3
)
{
	.reg .pred 	%p<5>;
	.reg .b32 	%r<17>;
	.reg .b64 	%rd<21>;

	ld.param.u64 	%rd7, [_Z17bitonic_sort_stepPiS_ii_param_0];
	ld.param.u64 	%rd8, [_Z17bitonic_sort_stepPiS_ii_param_1];
	ld.param.u32 	%r8, [_Z17bitonic_sort_stepPiS_ii_param_2];
	ld.param.u32 	%r7, [_Z17bitonic_sort_stepPiS_ii_param_3];
	cvta.to.global.u64 	%rd1, %rd8;
	cvta.to.global.u64 	%rd2, %rd7;
	mov.u32 	%r9, %tid.x;
	mov.u32 	%r10, %ntid.x;
	mov.u32 	%r11, %ctaid.x;
	mad.lo.s32 	%r1, %r10, %r11, %r9;
	xor.b32  	%r2, %r8, %r1;
	setp.le.s32 	%p1, %r2, %r1;
	@%p1 bra 	$L__BB0_6;
	and.b32  	%r12, %r7, %r1;
	setp.ne.s32 	%p2, %r12, 0;
	@%p2 bra 	$L__BB0_4;
	mul.wide.s32 	%rd15, %r1, 4;
	add.s64 	%rd3, %rd2, %rd15;
	ld.global.u32 	%r3, [%rd3];
	mul.wide.s32 	%rd16, %r2, 4;
	add.s64 	%rd4, %rd2, %rd16;
	ld.global.u32 	%r4, [%rd4];
	setp.le.s32 	%p4, %r3, %r4;
	@%p4 bra 	$L__BB0_6;
	st.global.u32 	[%rd3], %r4;
	st.global.u32 	[%rd4], %r3;
	add.s64 	%rd18, %rd1, %rd15;
	add.s64 	%rd20, %rd1, %rd16;
	ld.global.u32 	%r15, [%rd18];
	ld.global.u32 	%r16, [%rd20];
	st.global.u32 	[%rd18], %r16;
	st.global.u32 	[%rd20], %r15;
	bra.uni 	$L__BB0_6;
$L__BB0_4:
	mul.wide.s32 	%rd9, %r1, 4;
	add.s64 	%rd5, %rd2, %rd9;
	ld.global.u32 	%r5, [%rd5];
	mul.wide.s32 	%rd10, %r2, 4;
	add.s64 	%rd6, %rd2, %rd10;
	ld.global.u32 	%r6, [%rd6];
	setp.ge.s32 	%p3, %r5, %r6;
	@%p3 bra 	$L__BB0_6;
	st.global.u32 	[%rd5], %r6;
	st.global.u32 	[%rd6], %r5;
	add.s64 	%rd12, %rd1, %rd9;
	add.s64 	%rd14, %rd1, %rd10;
	ld.global.u32 	%r13, [%rd12];
	ld.global.u32 	%r14, [%rd14];
	st.global.u32 	[%rd12], %r14;
	st.global.u32 	[%rd14], %r13;
$L__BB0_6:
	ret;

}
	// .globl	_Z26work_efficient_scan_kernelPiS_i
.visible .entry _Z26work_efficient_scan_kernelPiS_i(
	.param .u64 .ptr .align 1 _Z26work_efficient_scan_kernelPiS_i_param_0,
	.param .u64 .ptr .align 1 _Z26work_efficient_scan_kernelPiS_i_param_1,
	.param .u32 _Z26work_efficient_scan_kernelPiS_i_param_2
)
{
	.reg .pred 	%p<22>;
	.reg .b32 	%r<189>;
	.reg .b64 	%rd<11>;

	ld.param.u64 	%rd3, [_Z26work_efficient_scan_kernelPiS_i_param_0];
	ld.param.u64 	%rd4, [_Z26work_efficient_scan_kernelPiS_i_param_1];
	ld.param.u32 	%r45, [_Z26work_efficient_scan_kernelPiS_i_param_2];
	cvta.to.global.u64 	%rd1, %rd4;
	mov.u32 	%r1, %ctaid.x;
	mov.u32 	%r2, %ntid.x;
	mov.u32 	%r3, %tid.x;
	mad.lo.s32 	%r4, %r1, %r2, %r3;
	setp.ge.s32 	%p1, %r4, %r45;
	shl.b32 	%r46, %r3, 2;
	mov.u32 	%r47, XY;
	add.s32 	%r5, %r47, %r46;
	@%p1 bra 	$L__BB1_2;
	cvta.to.global.u64 	%rd5, %rd3;
	mul.wide.s32 	%rd6, %r4, 4;
	add.s64 	%rd7, %rd5, %rd6;
	ld.global.u32 	%r48, [%rd7];
	st.shared.u32 	[%r5], %r48;
$L__BB1_2:
	setp.lt.u32 	%p2, %r2, 2;
	@%p2 bra 	$L__BB1_7;
	shl.b32 	%r50, %r3, 1;
	add.s32 	%r6, %r50, 2;
	mov.b32 	%r172, 1;
$L__BB1_4:
	bar.sync 	0;
	mul.lo.s32 	%r9, %r172, %r6;
	add.s32 	%r51, %r9, -1;
	setp.ge.u32 	%p3, %r51, %r2;
	@%p3 bra 	$L__BB1_6;
	sub.s32 	%r52, %r9, %r172;
	shl.b32 	%r53, %r52, 2;
	add.s32 	%r55, %r47, %r53;
	ld.shared.u32 	%r56, [%r55+-4];
	shl.b32 	%r57, %r172, 2;
	add.s32 	%r58, %r55, %r57;
	ld.shared.u32 	%r59, [%r58+-4];
	add.s32 	%r60, %r59, %r56;
	st.shared.u32 	[%r58+-4], %r60;
$L__BB1_6:
	shl.b32 	%r172, %r172, 1;
	setp.lt.u32 	%p4, %r172, %r2;
	@%p4 bra 	$L__BB1_4;
$L__BB1_7:
	shl.b32 	%r61, %r3, 1;
	add.s32 	%r7, %r61, 2;
	bar.sync 	0;
	setp.eq.s32 	%p5, %r3, 0;
	@%p5 bra 	$L__BB1_8;
	bra.uni 	$L__BB1_9;
$L__BB1_8:
	ld.shared.u32 	%r62, [XY+508];
	ld.shared.u32 	%r63, [XY+764];
	add.s32 	%r64, %r63, %r62;
	st.shared.u32 	[XY+764], %r64;
$L__BB1_9:
	bar.sync 	0;
	setp.gt.u32 	%p6, %r3, 2;
	@%p6 bra 	$L__BB1_11;
	shl.b32 	%r65, %r7, 7;
	add.s32 	%r67, %r47, %r65;
	ld.shared.u32 	%r68, [%r67+-4];
	ld.shared.u32 	%r69, [%r67+124];
	add.s32 	%r70, %r69, %r68;
	st.shared.u32 	[%r67+124], %r70;
$L__BB1_11:
	bar.sync 	0;
	setp.gt.u32 	%p7, %r3, 6;
	@%p7 bra 	$L__BB1_13;
	shl.b32 	%r71, %r7, 6;
	add.s32 	%r73, %r47, %r71;
	ld.shared.u32 	%r74, [%r73+-4];
	ld.shared.u32 	%r75, [%r73+60];
	add.s32 	%r76, %r75, %r74;
	st.shared.u32 	[%r73+60], %r76;
$L__BB1_13:
	bar.sync 	0;
	setp.gt.u32 	%p8, %r3, 14;
	@%p8 bra 	$L__BB1_15;
	shl.b32 	%r77, %r7, 5;
	add.s32 	%r79, %r47, %r77;
	ld.shared.u32 	%r80, [%r79+-4];
	ld.shared.u32 	%r81, [%r79+28];
	add.s32 	%r82, %r81, %r80;
	st.shared.u32 	[%r79+28], %r82;
$L__BB1_15:
	bar.sync 	0;
	setp.gt.u32 	%p9, %r3, 30;
	@%p9 bra 	$L__BB1_17;
	shl.b32 	%r83, %r7, 4;
	add.s32 	%r85, %r47, %r83;
	ld.shared.u32 	%r86, [%r85+-4];
	ld.shared.u32 	%r87, [%r85+12];
	add.s32 	%r88, %r87, %r86;
	st.shared.u32 	[%r85+12], %r88;
$L__BB1_17:
	bar.sync 	0;
	setp.gt.u32 	%p10, %r3, 62;
	@%p10 bra 	$L__BB1_19;
	shl.b32 	%r89, %r7, 3;
	add.s32 	%r91, %r47, %r89;
	ld.shared.u32 	%r92, [%r91+-4];
	ld.shared.u32 	%r93, [%r91+4];
	add.s32 	%r94, %r93, %r92;
	st.shared.u32 	[%r91+4], %r94;
$L__BB1_19:
	bar.sync 	0;
	setp.gt.u32 	%p11, %r3, 126;
	@%p11 bra 	$L__BB1_21;
	add.s32 	%r96, %r5, %r46;
	ld.shared.u32 	%r97, [%r96+4];
	ld.shared.u32 	%r98, [%r96+8];
	add.s32 	%r99, %r98, %r97;
	st.shared.u32 	[%r96+8], %r99;
$L__BB1_21:
	bar.sync 	0;
	ld.shared.u32 	%r100, [%r5];
	mul.wide.s32 	%rd8, %r4, 4;
	add.s64 	%rd2, %rd1, %rd8;
	st.global.u32 	[%rd2], %r100;
	bar.sync 	0;
	setp.ge.u32 	%p12, %r3, %r1;
	@%p12 bra 	$L__BB1_23;
	mad.lo.s32 	%r101, %r3, %r2, %r2;
	add.s32 	%r102, %r101, -1;
	mul.wide.u32 	%rd9, %r102, 4;
	add.s64 	%rd10, %rd1, %rd9;
	ld.global.u32 	%r103, [%rd10];
	st.shared.u32 	[%r5], %r103;
$L__BB1_23:
	bar.sync 	0;
	setp.eq.s32 	%p13, %r1, 0;
	@%p13 bra 	$L__BB1_37;
	ld.global.u32 	%r188, [%rd2];
	and.b32  	%r12, %r1, 15;
	setp.lt.u32 	%p14, %r1, 16;
	mov.b32 	%r181, 0;
	@%p14 bra 	$L__BB1_27;
	and.b32  	%r181, %r1, 2147483632;
	add.s32 	%r173, %r47, 32;
	neg.s32 	%r174, %r181;
$L__BB1_26:
	.pragma "nounroll";
	ld.shared.v4.u32 	{%r108, %r109, %r110, %r111}, [%r173+-32];
	add.s32 	%r112, %r188, %r108;
	add.s32 	%r113, %r112, %r109;
	add.s32 	%r114, %r113, %r110;
	add.s32 	%r115, %r114, %r111;
	ld.shared.v4.u32 	{%r116, %r117, %r118, %r119}, [%r173+-16];
	add.s32 	%r120, %r115, %r116;
	add.s32 	%r121, %r120, %r117;
	add.s32 	%r122, %r121, %r118;
	add.s32 	%r123, %r122, %r119;
	ld.shared.v4.u32 	{%r124, %r125, %r126, %r127}, [%r173];
	add.s32 	%r128, %r123, %r124;
	add.s32 	%r129, %r128, %r125;
	add.s32 	%r130, %r129, %r126;
	add.s32 	%r131, %r130, %r127;
	ld.shared.v4.u32 	{%r132, %r133, %r134, %r135}, [%r173+16];
	add.s32 	%r136, %r131, %r132;
	add.s32 	%r137, %r136, %r133;
	add.s32 	%r138, %r137, %r134;
	add.s32 	%r188, %r138, %r135;
	add.s32 	%r174, %r174, 16;
	add.s32 	%r173, %r173, 64;
	setp.ne.s32 	%p15, %r174, 0;
	@%p15 bra 	$L__BB1_26;
$L__BB1_27:
	setp.eq.s32 	%p16, %r12, 0;
	@%p16 bra 	$L__BB1_36;
	and.b32  	%r24, %r1, 7;
	setp.lt.u32 	%p17, %r12, 8;
	@%p17 bra 	$L__BB1_30;
	shl.b32 	%r140, %r181, 2;
	add.s32 	%r142, %r47, %r140;
	ld.shared.u32 	%r143, [%r142];
	add.s32 	%r144, %r188, %r143;
	ld.shared.u32 	%r145, [%r142+4];
	add.s32 	%r146, %r144, %r145;
	ld.shared.u32 	%r147, [%r142+8];
	add.s32 	%r148, %r146, %r147;
	ld.shared.u32 	%r149, [%r142+12];
	add.s32 	%r150, %r148, %r149;
	ld.shared.u32 	%r151, [%r142+16];
	add.s32 	%r152, %r150, %r151;
	ld.shared.u32 	%r153, [%r142+20];
	add.s32 	%r154, %r152, %r153;
	ld.shared.u32 	%r155, [%r142+24];
	add.s32 	%r156, %r154, %r155;
	ld.shared.u32 	%r157, [%r142+28];
	add.s32 	%r188, %r156, %r157;
	add.s32 	%r181, %r181, 8;
$L__BB1_30:
	setp.eq.s32 	%p18, %r24, 0;
	@%p18 bra 	$L__BB1_36;
	and.b32  	%r30, %r1, 3;
	setp.lt.u32 	%p19, %r24, 4;
	@%p19 bra 	$L__BB1_33;
	shl.b32 	%r159, %r181, 2;
	add.s32 	%r161, %r47, %r159;
	ld.shared.u32 	%r162, [%r161];
	add.s32 	%r163, %r188, %r162;
	ld.shared.u32 	%r164, [%r161+4];
	add.s32 	%r165, %r163, %r164;
	ld.shared.u32 	%r166, [%r161+8];
	add.s32 	%r167, %r165, %r166;
	ld.shared.u32 	%r168, [%r161+12];
	add.s32 	%r188, %r167, %r168;
	add.s32 	%r181, %r181, 4;
$L__BB1_33:
	setp.eq.s32 	%p20, %r30, 0;
	@%p20 bra 	$L__BB1_36;
	shl.b32 	%r169, %r181, 2;
	add.s32 	%r186, %r47, %r169;
	neg.s32 	%r185, %r30;
$L__BB1_35:
	.pragma "nounroll";
	ld.shared.u32 	%r171, [%r186];
	add.s32 	%r188, %r188, %r171;
	add.s32 	%r186, %r186, 4;
	add.s32 	%r185, %r185, 1;
	setp.ne.s32 	%p21, %r185, 0;
	@%p21 bra 	$L__BB1_35;
$L__BB1_36:
	st.global.u32 	[%rd2], %r188;
$L__BB1_37:
	bar.sync 	0;
	ret;

}


// ===== COMPILED SASS (sm_100) =====

	.target	sm_100

	.elftype	@"ET_EXEC"


//--------------------- .note.nv.tkinfo           --------------------------
	.section	.note.nv.tkinfo,"",@"SHT_NOTE"
	.sectionflags	@"SHF_NOTE_NV_TKINFO"
	.tkinfo
        /*0018*/ 	.word	0x00000002
        /*0030*/ 	.string	""
        /*0030*/ 	.string	"ptxas"
        /*0030*/ 	.string	"Cuda compilation tools, release 13.0, V13.0.88"
        /*0030*/ 	.string	"Build cuda_13.0.r13.0/compiler.36424714_0"
        /*0030*/ 	.string	"-arch sm_100 -m 64 "



//--------------------- .note.nv.cuinfo           --------------------------
	.section	.note.nv.cuinfo,"",@"SHT_NOTE"
	.sectionflags	@"SHF_NOTE_NV_CUINFO"
        /*0018*/ 	.short	0x0002
        /*001a*/ 	.short	0x0064
        /*001c*/ 	.short	0x0082
	.zero		2


//--------------------- .nv.info                  --------------------------
	.section	.nv.info,"",@"SHT_CUDA_INFO"
	.align	4


	//----- nvinfo : EIATTR_REGCOUNT
	.align		4
        /*0000*/ 	.byte	0x04, 0x2f
        /*0002*/ 	.short	(.L_1 - .L_0)
	.align		4
.L_0:
        /*0004*/ 	.word	index@(_Z17bitonic_sort_stepPiS_ii)
        /*0008*/ 	.word	0x00000012


	//----- nvinfo : EIATTR_FRAME_SIZE
	.align		4
.L_1:
        /*000c*/ 	.byte	0x04, 0x11
        /*000e*/ 	.short	(.L_3 - .L_2)
	.align		4
.L_2:
        /*0010*/ 	.word	index@(_Z17bitonic_sort_stepPiS_ii)
        /*0014*/ 	.word	0x00000000


	//----- nvinfo : EIATTR_REGCOUNT
	.align		4
.L_3:
        /*0018*/ 	.byte	0x04, 0x2f
        /*001a*/ 	.short	(.L_5 - .L_4)
	.align		4
.L_4:
        /*001c*/ 	.word	index@(_Z26work_efficient_scan_kernelPiS_i)
        /*0020*/ 	.word	0x0000001c


	//----- nvinfo : EIATTR_FRAME_SIZE
	.align		4
.L_5:
        /*0024*/ 	.byte	0x04, 0x11
        /*0026*/ 	.short	(.L_7 - .L_6)
	.align		4
.L_6:
        /*0028*/ 	.word	index@(_Z26work_efficient_scan_kernelPiS_i)
        /*002c*/ 	.word	0x00000000


	//----- nvinfo : EIATTR_MIN_STACK_SIZE
	.align		4
.L_7:
        /*0030*/ 	.byte	0x04, 0x12
        /*0032*/ 	.short	(.L_9 - .L_8)
	.align		4
.L_8:
        /*0034*/ 	.word	index@(_Z26work_efficient_scan_kernelPiS_i)
        /*0038*/ 	.word	0x00000000


	//----- nvinfo : EIATTR_MIN_STACK_SIZE
	.align		4
.L_9:
        /*003c*/ 	.byte	0x04, 0x12
        /*003e*/ 	.short	(.L_11 - .L_10)
	.align		4
.L_10:
        /*0040*/ 	.word	index@(_Z17bitonic_sort_stepPiS_ii)
        /*0044*/ 	.word	0x00000000
.L_11:


//--------------------- .nv.compat                --------------------------
	.section	.nv.compat,"",@"SHT_CUDA_COMPAT_INFO"
	.align	4
        /*0000*/ 	.byte	0x02, 0x09, 0x00, 0x00, 0x02, 0x02, 0x01, 0x00, 0x02, 0x05, 0x05, 0x00, 0x03, 0x07, 0x01, 0x01
        /*0010*/ 	.byte	0x02, 0x03, 0x00, 0x00, 0x02, 0x06, 0x01, 0x00, 0x04, 0x0b, 0x08, 0x00, 0x09, 0x00, 0x00, 0x00
        /*0020*/ 	.byte	0x00, 0x00, 0x00, 0x00


//--------------------- .nv.info._Z26work_efficient_scan_kernelPiS_i --------------------------
	.section	.nv.info._Z26work_efficient_scan_kernelPiS_i,"",@"SHT_CUDA_INFO"
	.sectionflags	@""
	.align	4


	//----- nvinfo : EIATTR_CUDA_API_VERSION
	.align		4
        /*0000*/ 	.byte	0x04, 0x37
        /*0002*/ 	.short	(.L_13 - .L_12)
.L_12:
        /*0004*/ 	.word	0x00000082


	//----- nvinfo : EIATTR_KPARAM_INFO
	.align		4
.L_13:
        /*0008*/ 	.byte	0x04, 0x17
        /*000a*/ 	.short	(.L_15 - .L_14)
.L_14:
        /*000c*/ 	.word	0x00000000
        /*0010*/ 	.short	0x0002
        /*0012*/ 	.short	0x0010
        /*0014*/ 	.byte	0x00, 0xf0, 0x11, 0x00


	//----- nvinfo : EIATTR_KPARAM_INFO
	.align		4
.L_15:
        /*0018*/ 	.byte	0x04, 0x17
        /*001a*/ 	.short	(.L_17 - .L_16)
.L_16:
        /*001c*/ 	.word	0x00000000
        /*0020*/ 	.short	0x0001
        /*0022*/ 	.short	0x0008
        /*0024*/ 	.byte	0x00, 0xf5, 0x21, 0x00


	//----- nvinfo : EIATTR_KPARAM_INFO
	.align		4
.L_17:
        /*0028*/ 	.byte	0x04, 0x17
        /*002a*/ 	.short	(.L_19 - .L_18)
.L_18:
        /*002c*/ 	.word	0x00000000
        /*0030*/ 	.short	0x0000
        /*0032*/ 	.short	0x0000
        /*0034*/ 	.byte	0x00, 0xf5, 0x21, 0x00


	//----- nvinfo : EIATTR_SPARSE_MMA_MASK
	.align		4
.L_19:
        /*0038*/ 	.byte	0x03, 0x50
        /*003a*/ 	.short	0x0000


	//----- nvinfo : EIATTR_MAXREG_COUNT
	.align		4
        /*003c*/ 	.byte	0x03, 0x1b
        /*003e*/ 	.short	0x00ff


	//----- nvinfo : EIATTR_NUM_BARRIERS
	.align		4
        /*0040*/ 	.byte	0x02, 0x4c
        /*0042*/ 	.byte	0x01
	.zero		1


	//----- nvinfo : EIATTR_MERCURY_ISA_VERSION
	.align		4
        /*0044*/ 	.byte	0x03, 0x5f
        /*0046*/ 	.short	0x0101


	//----- nvinfo : EIATTR_VRC_CTA_INIT_COUNT
	.align		4
        /*0048*/ 	.byte	0x02, 0x4a
	.zero		1
	.zero		1


	//----- nvinfo : EIATTR_EXIT_INSTR_OFFSETS
	.align		4
        /*004c*/ 	.byte	0x04, 0x1c
        /*004e*/ 	.short	(.L_21 - .L_20)


	//   ....[0]....
.L_20:
        /*0050*/ 	.word	0x00000a70


	//----- nvinfo : EIATTR_CRS_STACK_SIZE
	.align		4
.L_21:
        /*0054*/ 	.byte	0x04, 0x1e
        /*0056*/ 	.short	(.L_23 - .L_22)
.L_22:
        /*0058*/ 	.word	0x00000000


	//----- nvinfo : EIATTR_CBANK_PARAM_SIZE
	.align		4
.L_23:
        /*005c*/ 	.byte	0x03, 0x19
        /*005e*/ 	.short	0x0014


	//----- nvinfo : EIATTR_PARAM_CBANK
	.align		4
        /*0060*/ 	.byte	0x04, 0x0a
        /*0062*/ 	.short	(.L_25 - .L_24)
	.align		4
.L_24:
        /*0064*/ 	.word	index@(.nv.constant0._Z26work_efficient_scan_kernelPiS_i)
        /*0068*/ 	.short	0x0380
        /*006a*/ 	.short	0x0014


	//----- nvinfo : EIATTR_SW_WAR
	.align		4
.L_25:
        /*006c*/ 	.byte	0x04, 0x36
        /*006e*/ 	.short	(.L_27 - .L_26)
.L_26:
        /*0070*/ 	.word	0x00000008
.L_27:


//--------------------- .nv.info._Z17bitonic_sort_stepPiS_ii --------------------------
	.section	.nv.info._Z17bitonic_sort_stepPiS_ii,"",@"SHT_CUDA_INFO"
	.sectionflags	@""
	.align	4


	//----- nvinfo : EIATTR_CUDA_API_VERSION
	.align		4
        /*0000*/ 	.byte	0x04, 0x37
        /*0002*/ 	.short	(.L_29 - .L_28)
.L_28:
        /*0004*/ 	.word	0x00000082


	//----- nvinfo : EIATTR_KPARAM_INFO
	.align		4
.L_29:
        /*0008*/ 	.byte	0x04, 0x17
        /*000a*/ 	.short	(.L_31 - .L_30)
.L_30:
        /*000c*/ 	.word	0x00000000
        /*0010*/ 	.short	0x0003
        /*0012*/ 	.short	0x0014
        /*0014*/ 	.byte	0x00, 0xf0, 0x11, 0x00


	//----- nvinfo : EIATTR_KPARAM_INFO
	.align		4
.L_31:
        /*0018*/ 	.byte	0x04, 0x17
        /*001a*/ 	.short	(.L_33 - .L_32)
.L_32:
        /*001c*/ 	.word	0x00000000
        /*0020*/ 	.short	0x0002
        /*0022*/ 	.short	0x0010
        /*0024*/ 	.byte	0x00, 0xf0, 0x11, 0x00


	//----- nvinfo : EIATTR_KPARAM_INFO
	.align		4
.L_33:
        /*0028*/ 	.byte	0x04, 0x17
        /*002a*/ 	.short	(.L_35 - .L_34)
.L_34:
        /*002c*/ 	.word	0x00000000
        /*0030*/ 	.short	0x0001
        /*0032*/ 	.short	0x0008
        /*0034*/ 	.byte	0x00, 0xf5, 0x21, 0x00


	//----- nvinfo : EIATTR_KPARAM_INFO
	.align		4
.L_35:
        /*0038*/ 	.byte	0x04, 0x17
        /*003a*/ 	.short	(.L_37 - .L_36)
.L_36:
        /*003c*/ 	.word	0x00000000
        /*0040*/ 	.short	0x0000
        /*0042*/ 	.short	0x0000
        /*0044*/ 	.byte	0x00, 0xf5, 0x21, 0x00


	//----- nvinfo : EIATTR_SPARSE_MMA_MASK
	.align		4
.L_37:
        /*0048*/ 	.byte	0x03, 0x50
        /*004a*/ 	.short	0x0000


	//----- nvinfo : EIATTR_MAXREG_COUNT
	.align		4
        /*004c*/ 	.byte	0x03, 0x1b
        /*004e*/ 	.short	0x00ff


	//----- nvinfo : EIATTR_MERCURY_ISA_VERSION
	.align		4
        /*0050*/ 	.byte	0x03, 0x5f
        /*0052*/ 	.short	0x0101


	//----- nvinfo : EIATTR_VRC_CTA_INIT_COUNT
	.align		4
        /*0054*/ 	.byte	0x02, 0x4a
	.zero		1
	.zero		1


	//----- nvinfo : EIATTR_EXIT_INSTR_OFFSETS
	.align		4
        /*0058*/ 	.byte	0x04, 0x1c
        /*005a*/ 	.short	(.L_39 - .L_38)


	//   ....[0]....
.L_38:
        /*005c*/ 	.word	0x00000080


	//   ....[1]....
        /*0060*/ 	.word	0x00000130


	//   ....[2]....
        /*0064*/ 	.word	0x000001d0


	//   ....[3]....
        /*0068*/ 	.word	0x00000240


	//   ....[4]....
        /*006c*/ 	.word	0x000002e0


	//----- nvinfo : EIATTR_CRS_STACK_SIZE
	.align		4
.L_39:
        /*0070*/ 	.byte	0x04, 0x1e
        /*0072*/ 	.short	(.L_41 - .L_40)
.L_40:
        /*0074*/ 	.word	0x00000000


	//----- nvinfo : EIATTR_CBANK_PARAM_SIZE
	.align		4
.L_41:
        /*0078*/ 	.byte	0x03, 0x19
        /*007a*/ 	.short	0x0018


	//----- nvinfo : EIATTR_PARAM_CBANK
	.align		4
        /*007c*/ 	.byte	0x04, 0x0a
        /*007e*/ 	.short	(.L_43 - .L_42)
	.align		4
.L_42:
        /*0080*/ 	.word	index@(.nv.constant0._Z17bitonic_sort_stepPiS_ii)
        /*0084*/ 	.short	0x0380
        /*0086*/ 	.short	0x0018


	//----- nvinfo : EIATTR_SW_WAR
	.align		4
.L_43:
        /*0088*/ 	.byte	0x04, 0x36
        /*008a*/ 	.short	(.L_45 - .L_44)
.L_44:
        /*008c*/ 	.word	0x00000008
.L_45:


//--------------------- .nv.callgraph             --------------------------
	.section	.nv.callgraph,"",@"SHT_CUDA_CALLGRAPH"
	.align	4
	.sectionentsize	8
	.align		4
        /*0000*/ 	.word	0x00000000
	.align		4
        /*0004*/ 	.word	0xffffffff
	.align		4
        /*0008*/ 	.word	0x00000000
	.align		4
        /*000c*/ 	.word	0xfffffffe
	.align		4
        /*0010*/ 	.word	0x00000000
	.align		4
        /*0014*/ 	.word	0xfffffffd
	.align		4
        /*0018*/ 	.word	0x00000000
	.align		4
        /*001c*/ 	.word	0xfffffffc


//--------------------- .text._Z26work_efficient_scan_kernelPiS_i --------------------------
	.section	.text._Z26work_efficient_scan_kernelPiS_i,"ax",@progbits
	.align	128
        .global         _Z26work_efficient_scan_kernelPiS_i
        .type           _Z26work_efficient_scan_kernelPiS_i,@function
        .size           _Z26work_efficient_scan_kernelPiS_i,(.L_x_13 - _Z26work_efficient_scan_kernelPiS_i)
        .other          _Z26work_efficient_scan_kernelPiS_i,@"STO_CUDA_ENTRY STV_DEFAULT"
_Z26work_efficient_scan_kernelPiS_i:
.text._Z26work_efficient_scan_kernelPiS_i:
[----:B------:R-:W-:Y:S01]  /*0000*/  LDC R1, c[0x0][0x37c] ;  /* 0x0000df00ff017b82 */ /* 0x000fe20000000800 */
[----:B------:R-:W0:Y:S07]  /*0010*/  S2R R2, SR_CTAID.X ;  /* 0x0000000000027919 */ /* 0x000e2e0000002500 */
[----:B------:R-:W0:Y:S01]  /*0020*/  LDC R4, c[0x0][0x360] ;  /* 0x0000d800ff047b82 */ /* 0x000e220000000800 */
[----:B------:R-:W1:Y:S01]  /*0030*/  LDCU UR4, c[0x0][0x390] ;  /* 0x00007200ff0477ac */ /* 0x000e620008000800 */
[----:B------:R-:W0:Y:S01]  /*0040*/  S2R R3, SR_TID.X ;  /* 0x0000000000037919 */ /* 0x000e220000002100 */
[----:B------:R-:W2:Y:S01]  /*0050*/  LDCU.64 UR6, c[0x0][0x358] ;  /* 0x00006b00ff0677ac */ /* 0x000ea20008000a00 */
[----:B0-----:R-:W-:-:S05]  /*0060*/  IMAD R22, R2, R4, R3 ;  /* 0x0000000402167224 */ /* 0x001fca00078e0203 */
[----:B-1----:R-:W-:-:S13]  /*0070*/  ISETP.GE.AND P1, PT, R22, UR4, PT ;  /* 0x0000000416007c0c */ /* 0x002fda000bf26270 */
[----:B------:R-:W0:Y:S02]  /*0080*/  @!P1 LDC.64 R8, c[0x0][0x380] ;  /* 0x0000e000ff089b82 */ /* 0x000e240000000a00 */
[----:B0-----:R-:W-:-:S06]  /*0090*/  @!P1 IMAD.WIDE R8, R22, 0x4, R8 ;  /* 0x0000000416089825 */ /* 0x001fcc00078e0208 */
[----:B--2---:R-:W2:Y:S01]  /*00a0*/  @!P1 LDG.E R9, desc[UR6][R8.64] ;  /* 0x0000000608099981 */ /* 0x004ea2000c1e1900 */
[----:B------:R-:W0:Y:S01]  /*00b0*/  S2UR UR5, SR_CgaCtaId ;  /* 0x00000000000579c3 */ /* 0x000e220000008800 */
[----:B------:R-:W-:Y:S01]  /*00c0*/  UMOV UR4, 0x400 ;  /* 0x0000040000047882 */ /* 0x000fe20000000000 */
[----:B------:R-:W-:Y:S02]  /*00d0*/  ISETP.NE.AND P0, PT, R3, RZ, PT ;  /* 0x000000ff0300720c */ /* 0x000fe40003f05270 */
[----:B------:R-:W-:-:S11]  /*00e0*/  ISETP.GE.U32.AND P2, PT, R4, 0x2, PT ;  /* 0x000000020400780c */ /* 0x000fd60003f46070 */
[----:B------:R-:W1:Y:S01]  /*00f0*/  @!P0 S2R R13, SR_CgaCtaId ;  /* 0x00000000000d8919 */ /* 0x000e620000008800 */
[----:B------:R-:W-:Y:S01]  /*0100*/  @!P0 MOV R12, 0x400 ;  /* 0x00000400000c8802 */ /* 0x000fe20000000f00 */
[----:B0-----:R-:W-:-:S06]  /*0110*/  ULEA UR4, UR5, UR4, 0x18 ;  /* 0x0000000405047291 */ /* 0x001fcc000f8ec0ff */
[----:B------:R-:W-:-:S04]  /*0120*/  IMAD.U32 R0, RZ, RZ, UR4 ;  /* 0x00000004ff007e24 */ /* 0x000fc8000f8e00ff */
[----:B------:R-:W-:-:S05]  /*0130*/  IMAD R6, R3, 0x4, R0 ;  /* 0x0000000403067824 */ /* 0x000fca00078e0200 */
[----:B--2---:R0:W-:Y:S01]  /*0140*/  @!P1 STS [R6], R9 ;  /* 0x0000000906009388 */ /* 0x0041e20000000800 */
[----:B-1----:R-:W-:Y:S05]  /*0150*/  @!P2 BRA `(.L_x_0) ;  /* 0x000000000040a947 */ /* 0x002fea0003800000 */
[----:B------:R-:W-:Y:S01]  /*0160*/  LEA R5, R3, 0x2, 0x1 ;  /* 0x0000000203057811 */ /* 0x000fe200078e08ff */
[----:B------:R-:W-:-:S07]  /*0170*/  IMAD.MOV.U32 R7, RZ, RZ, 0x1 ;  /* 0x00000001ff077424 */ /* 0x000fce00078e00ff */
.L_x_1:
[----:B------:R-:W-:Y:S01]  /*0180*/  IMAD R8, R5, R7, RZ ;  /* 0x0000000705087224 */ /* 0x000fe200078e02ff */
[----:B------:R-:W-:Y:S03]  /*0190*/  BAR.SYNC.DEFER_BLOCKING 0x0 ;  /* 0x0000000000007b1d */ /* 0x000fe60000010000 */
[----:B0-----:R-:W-:-:S05]  /*01a0*/  VIADD R9, R8, 0xffffffff ;  /* 0xffffffff08097836 */ /* 0x001fca0000000000 */
[----:B------:R-:W-:-:S13]  /*01b0*/  ISETP.GE.U32.AND P1, PT, R9, R4, PT ;  /* 0x000000040900720c */ /* 0x000fda0003f26070 */
[----:B------:R-:W-:-:S04]  /*01c0*/  @!P1 IMAD.IADD R9, R8, 0x1, -R7 ;  /* 0x0000000108099824 */ /* 0x000fc800078e0a07 */
[----:B------:R-:W-:-:S04]  /*01d0*/  @!P1 IMAD R8, R9, 0x4, R0 ;  /* 0x0000000409089824 */ /* 0x000fc800078e0200 */
[C---:B------:R-:W-:Y:S02]  /*01e0*/  @!P1 IMAD R9, R7.reuse, 0x4, R8 ;  /* 0x0000000407099824 */ /* 0x040fe400078e0208 */
[----:B------:R-:W-:Y:S01]  /*01f0*/  @!P1 LDS R8, [R8+-0x4] ;  /* 0xfffffc0008089984 */ /* 0x000fe20000000800 */
[----:B------:R-:W-:-:S03]  /*0200*/  IMAD.SHL.U32 R7, R7, 0x2, RZ ;  /* 0x0000000207077824 */ /* 0x000fc600078e00ff */
[----:B------:R-:W0:Y:S02]  /*0210*/  @!P1 LDS R11, [R9+-0x4] ;  /* 0xfffffc00090b9984 */ /* 0x000e240000000800 */
[----:B0-----:R-:W-:-:S05]  /*0220*/  @!P1 IMAD.IADD R10, R8, 0x1, R11 ;  /* 0x00000001080a9824 */ /* 0x001fca00078e020b */
[----:B------:R1:W-:Y:S01]  /*0230*/  @!P1 STS [R9+-0x4], R10 ;  /* 0xfffffc0a09009388 */ /* 0x0003e20000000800 */
[----:B------:R-:W-:-:S13]  /*0240*/  ISETP.GE.U32.AND P1, PT, R7, R4, PT ;  /* 0x000000040700720c */ /* 0x000fda0003f26070 */
[----:B-1----:R-:W-:Y:S05]  /*0250*/  @!P1 BRA `(.L_x_1) ;  /* 0xfffffffc00c89947 */ /* 0x002fea000383ffff */
.L_x_0:
[----:B------:R-:W-:Y:S01]  /*0260*/  BAR.SYNC.DEFER_BLOCKING 0x0 ;  /* 0x0000000000007b1d */ /* 0x000fe20000010000 */
[----:B------:R-:W-:Y:S02]  /*0270*/  @!P0 LEA R0, R13, R12, 0x18 ;  /* 0x0000000c0d008211 */ /* 0x000fe400078ec0ff */
[----:B------:R-:W-:-:S03]  /*0280*/  ISETP.GT.U32.AND P1, PT, R3, 0x2, PT ;  /* 0x000000020300780c */ /* 0x000fc60003f24070 */
[----:B------:R-:W-:Y:S10]  /*0290*/  BSSY.RECONVERGENT B0, `(.L_x_2) ;  /* 0x0000040000007945 */ /* 0x000ff40003800200 */
[----:B------:R-:W-:-:S05]  /*02a0*/  @!P1 LEA R7, R3, 0x100, 0x8 ;  /* 0x0000010003079811 */ /* 0x000fca00078e40ff */
[----:B------:R-:W-:Y:S01]  /*02b0*/  @!P1 IMAD.IADD R7, R0, 0x1, R7 ;  /* 0x0000000100079824 */ /* 0x000fe200078e0207 */
[----:B------:R-:W-:Y:S04]  /*02c0*/  @!P0 LDS R5, [R0+0x1fc] ;  /* 0x0001fc0000058984 */ /* 0x000fe80000000800 */
[----:B------:R-:W1:Y:S02]  /*02d0*/  @!P0 LDS R8, [R0+0x2fc] ;  /* 0x0002fc0000088984 */ /* 0x000e640000000800 */
[----:B-1----:R-:W-:-:S05]  /*02e0*/  @!P0 IMAD.IADD R5, R5, 0x1, R8 ;  /* 0x0000000105058824 */ /* 0x002fca00078e0208 */
[----:B------:R-:W-:Y:S01]  /*02f0*/  @!P0 STS [R0+0x2fc], R5 ;  /* 0x0002fc0500008388 */ /* 0x000fe20000000800 */
[----:B------:R-:W-:Y:S01]  /*0300*/  BAR.SYNC.DEFER_BLOCKING 0x0 ;  /* 0x0000000000007b1d */ /* 0x000fe20000010000 */
[----:B------:R-:W-:-:S13]  /*0310*/  ISETP.GT.U32.AND P0, PT, R3, 0x6, PT ;  /* 0x000000060300780c */ /* 0x000fda0003f04070 */
[----:B------:R-:W-:-:S05]  /*0320*/  @!P0 LEA R11, R3, 0x80, 0x7 ;  /* 0x00000080030b8811 */ /* 0x000fca00078e38ff */
[----:B------:R-:W-:Y:S01]  /*0330*/  @!P0 IMAD.IADD R11, R0, 0x1, R11 ;  /* 0x00000001000b8824 */ /* 0x000fe200078e020b */
[----:B------:R-:W-:Y:S04]  /*0340*/  @!P1 LDS R8, [R7+-0x4] ;  /* 0xfffffc0007089984 */ /* 0x000fe80000000800 */
[----:B0-----:R-:W0:Y:S02]  /*0350*/  @!P1 LDS R9, [R7+0x7c] ;  /* 0x00007c0007099984 */ /* 0x001e240000000800 */
[----:B0-----:R-:W-:-:S05]  /*0360*/  @!P1 IMAD.IADD R8, R8, 0x1, R9 ;  /* 0x0000000108089824 */ /* 0x001fca00078e0209 */
[----:B------:R-:W-:Y:S01]  /*0370*/  @!P1 STS [R7+0x7c], R8 ;  /* 0x00007c0807009388 */ /* 0x000fe20000000800 */
[----:B------:R-:W-:Y:S01]  /*0380*/  BAR.SYNC.DEFER_BLOCKING 0x0 ;  /* 0x0000000000007b1d */ /* 0x000fe20000010000 */
[----:B------:R-:W-:-:S13]  /*0390*/  ISETP.GT.U32.AND P1, PT, R3, 0xe, PT ;  /* 0x0000000e0300780c */ /* 0x000fda0003f24070 */
[----:B------:R-:W-:-:S05]  /*03a0*/  @!P1 LEA R5, R3, 0x40, 0x6 ;  /* 0x0000004003059811 */ /* 0x000fca00078e30ff */
[----:B------:R-:W-:Y:S01]  /*03b0*/  @!P1 IMAD.IADD R5, R0, 0x1, R5 ;  /* 0x0000000100059824 */ /* 0x000fe200078e0205 */
[----:B------:R-:W-:Y:S04]  /*03c0*/  @!P0 LDS R9, [R11+-0x4] ;  /* 0xfffffc000b098984 */ /* 0x000fe80000000800 */
[----:B------:R-:W0:Y:S02]  /*03d0*/  @!P0 LDS R10, [R11+0x3c] ;  /* 0x00003c000b0a8984 */ /* 0x000e240000000800 */
        /* <DEDUP_REMOVED lines=20> */
[----:B------:R-:W-:Y:S01]  /*0520*/  @!P0 IMAD R5, R3, 0x4, R6 ;  /* 0x0000000403058824 */ /* 0x000fe200078e0206 */
[----:B------:R-:W-:Y:S04]  /*0530*/  @!P1 LDS R9, [R11+-0x4] ;  /* 0xfffffc000b099984 */ /* 0x000fe80000000800 */
[----:B------:R-:W0:Y:S02]  /*0540*/  @!P1 LDS R8, [R11+0x4] ;  /* 0x000004000b089984 */ /* 0x000e240000000800 */
[----:B0-----:R-:W-:-:S05]  /*0550*/  @!P1 IMAD.IADD R12, R9, 0x1, R8 ;  /* 0x00000001090c9824 */ /* 0x001fca00078e0208 */
[----:B------:R-:W-:Y:S01]  /*0560*/  @!P1 STS [R11+0x4], R12 ;  /* 0x0000040c0b009388 */ /* 0x000fe20000000800 */
[----:B------:R-:W-:Y:S06]  /*0570*/  BAR.SYNC.DEFER_BLOCKING 0x0 ;  /* 0x0000000000007b1d */ /* 0x000fec0000010000 */
[----:B------:R-:W-:Y:S04]  /*0580*/  @!P0 LDS R8, [R5+0x4] ;  /* 0x0000040005088984 */ /* 0x000fe80000000800 */
[----:B------:R-:W0:Y:S02]  /*0590*/  @!P0 LDS R9, [R5+0x8] ;  /* 0x0000080005098984 */ /* 0x000e240000000800 */
[----:B0-----:R-:W-:-:S02]  /*05a0*/  @!P0 IMAD.IADD R10, R8, 0x1, R9 ;  /* 0x00000001080a8824 */ /* 0x001fc400078e0209 */
[----:B------:R-:W0:Y:S03]  /*05b0*/  LDC.64 R8, c[0x0][0x388] ;  /* 0x0000e200ff087b82 */ /* 0x000e260000000a00 */
[----:B------:R-:W-:Y:S05]  /*05c0*/  @!P0 STS [R5+0x8], R10 ;  /* 0x0000080a05008388 */ /* 0x000fea0000000800 */
[----:B------:R-:W-:Y:S01]  /*05d0*/  BAR.SYNC.DEFER_BLOCKING 0x0 ;  /* 0x0000000000007b1d */ /* 0x000fe20000010000 */
[----:B------:R-:W-:Y:S01]  /*05e0*/  ISETP.GE.U32.AND P0, PT, R3, R2, PT ;  /* 0x000000020300720c */ /* 0x000fe20003f06070 */
[----:B0-----:R-:W-:-:S04]  /*05f0*/  IMAD.WIDE R22, R22, 0x4, R8 ;  /* 0x0000000416167825 */ /* 0x001fc800078e0208 */
[----:B------:R-:W0:Y:S04]  /*0600*/  LDS R7, [R6] ;  /* 0x0000000006077984 */ /* 0x000e280000000800 */
[----:B0-----:R0:W-:Y:S01]  /*0610*/  STG.E desc[UR6][R22.64], R7 ;  /* 0x0000000716007986 */ /* 0x0011e2000c101906 */
[----:B------:R-:W-:Y:S06]  /*0620*/  BAR.SYNC.DEFER_BLOCKING 0x0 ;  /* 0x0000000000007b1d */ /* 0x000fec0000010000 */
[----:B------:R-:W-:Y:S05]  /*0630*/  @P0 BRA `(.L_x_3) ;  /* 0x0000000000140947 */ /* 0x000fea0003800000 */
[----:B------:R-:W-:-:S04]  /*0640*/  IMAD R3, R4, R3, R4 ;  /* 0x0000000304037224 */ /* 0x000fc800078e0204 */
[----:B------:R-:W-:-:S04]  /*0650*/  VIADD R3, R3, 0xffffffff ;  /* 0xffffffff03037836 */ /* 0x000fc80000000000 */
[----:B------:R-:W-:-:S06]  /*0660*/  IMAD.WIDE.U32 R4, R3, 0x4, R8 ;  /* 0x0000000403047825 */ /* 0x000fcc00078e0008 */
[----:B------:R-:W2:Y:S04]  /*0670*/  LDG.E R5, desc[UR6][R4.64] ;  /* 0x0000000604057981 */ /* 0x000ea8000c1e1900 */
[----:B--2---:R1:W-:Y:S02]  /*0680*/  STS [R6], R5 ;  /* 0x0000000506007388 */ /* 0x0043e40000000800 */
.L_x_3:
[----:B------:R-:W-:Y:S05]  /*0690*/  BSYNC.RECONVERGENT B0 ;  /* 0x0000000000007941 */ /* 0x000fea0003800200 */
.L_x_2:
[----:B------:R-:W-:Y:S01]  /*06a0*/  BAR.SYNC.DEFER_BLOCKING 0x0 ;  /* 0x0000000000007b1d */ /* 0x000fe20000010000 */
[----:B------:R-:W-:-:S13]  /*06b0*/  ISETP.NE.AND P0, PT, R2, RZ, PT ;  /* 0x000000ff0200720c */ /* 0x000fda0003f05270 */
[----:B------:R-:W-:Y:S05]  /*06c0*/  @!P0 BRA `(.L_x_4) ;  /* 0x0000000000e48947 */ /* 0x000fea0003800000 */
[----:B------:R2:W5:Y:S01]  /*06d0*/  LDG.E R3, desc[UR6][R22.64] ;  /* 0x0000000616037981 */ /* 0x000562000c1e1900 */
[C---:B------:R-:W-:Y:S01]  /*06e0*/  ISETP.GE.U32.AND P0, PT, R2.reuse, 0x10, PT ;  /* 0x000000100200780c */ /* 0x040fe20003f06070 */
[----:B------:R-:W-:Y:S01]  /*06f0*/  IMAD.MOV.U32 R21, RZ, RZ, RZ ;  /* 0x000000ffff157224 */ /* 0x000fe200078e00ff */
[----:B------:R-:W-:-:S04]  /*0700*/  LOP3.LUT R24, R2, 0xf, RZ, 0xc0, !PT ;  /* 0x0000000f02187812 */ /* 0x000fc800078ec0ff */
[----:B------:R-:W-:-:S07]  /*0710*/  ISETP.NE.AND P1, PT, R24, RZ, PT ;  /* 0x000000ff1800720c */ /* 0x000fce0003f25270 */
[----:B--2---:R-:W-:Y:S06]  /*0720*/  @!P0 BRA `(.L_x_5) ;  /* 0x00000000004c8947 */ /* 0x004fec0003800000 */
[----:B------:R-:W-:Y:S01]  /*0730*/  LOP3.LUT R21, R2, 0x7ffffff0, RZ, 0xc0, !PT ;  /* 0x7ffffff002157812 */ /* 0x000fe200078ec0ff */
[----:B------:R-:W-:-:S04]  /*0740*/  VIADD R25, R0, 0x20 ;  /* 0x0000002000197836 */ /* 0x000fc80000000000 */
[----:B------:R-:W-:-:S07]  /*0750*/  IMAD.MOV R20, RZ, RZ, -R21 ;  /* 0x000000ffff147224 */ /* 0x000fce00078e0a15 */
.L_x_6:
[----:B01----:R-:W0:Y:S01]  /*0760*/  LDS.128 R4, [R25+-0x20] ;  /* 0xffffe00019047984 */ /* 0x003e220000000c00 */
[----:B------:R-:W-:-:S03]  /*0770*/  VIADD R20, R20, 0x10 ;  /* 0x0000001014147836 */ /* 0x000fc60000000000 */
[----:B------:R-:W1:Y:S02]  /*0780*/  LDS.128 R8, [R25+-0x10] ;  /* 0xfffff00019087984 */ /* 0x000e640000000c00 */
[----:B------:R-:W-:Y:S02]  /*0790*/  ISETP.NE.AND P0, PT, R20, RZ, PT ;  /* 0x000000ff1400720c */ /* 0x000fe40003f05270 */
[----:B------:R-:W2:Y:S04]  /*07a0*/  LDS.128 R12, [R25] ;  /* 0x00000000190c7984 */ /* 0x000ea80000000c00 */
[----:B------:R3:W4:Y:S02]  /*07b0*/  LDS.128 R16, [R25+0x10] ;  /* 0x0000100019107984 */ /* 0x0007240000000c00 */
[----:B---3--:R-:W-:Y:S01]  /*07c0*/  VIADD R25, R25, 0x40 ;  /* 0x0000004019197836 */ /* 0x008fe20000000000 */
[----:B0----5:R-:W-:-:S04]  /*07d0*/  IADD3 R4, PT, PT, R5, R3, R4 ;  /* 0x0000000305047210 */ /* 0x021fc80007ffe004 */
[----:B------:R-:W-:-:S04]  /*07e0*/  IADD3 R4, PT, PT, R7, R4, R6 ;  /* 0x0000000407047210 */ /* 0x000fc80007ffe006 */
[----:B-1----:R-:W-:-:S04]  /*07f0*/  IADD3 R4, PT, PT, R9, R4, R8 ;  /* 0x0000000409047210 */ /* 0x002fc80007ffe008 */
[----:B------:R-:W-:-:S04]  /*0800*/  IADD3 R4, PT, PT, R11, R4, R10 ;  /* 0x000000040b047210 */ /* 0x000fc80007ffe00a */
[----:B--2---:R-:W-:-:S04]  /*0810*/  IADD3 R4, PT, PT, R13, R4, R12 ;  /* 0x000000040d047210 */ /* 0x004fc80007ffe00c */
[----:B------:R-:W-:-:S04]  /*0820*/  IADD3 R4, PT, PT, R15, R4, R14 ;  /* 0x000000040f047210 */ /* 0x000fc80007ffe00e */
[----:B----4-:R-:W-:-:S04]  /*0830*/  IADD3 R4, PT, PT, R17, R4, R16 ;  /* 0x0000000411047210 */ /* 0x010fc80007ffe010 */
[----:B------:R-:W-:Y:S01]  /*0840*/  IADD3 R3, PT, PT, R19, R4, R18 ;  /* 0x0000000413037210 */ /* 0x000fe20007ffe012 */
[----:B------:R-:W-:Y:S06]  /*0850*/  @P0 BRA `(.L_x_6) ;  /* 0xfffffffc00c00947 */ /* 0x000fec000383ffff */
.L_x_5:
[----:B------:R-:W-:Y:S05]  /*0860*/  @!P1 BRA `(.L_x_7) ;  /* 0x0000000000789947 */ /* 0x000fea0003800000 */
[----:B------:R-:W-:Y:S02]  /*0870*/  ISETP.GE.U32.AND P0, PT, R24, 0x8, PT ;  /* 0x000000081800780c */ /* 0x000fe40003f06070 */
[----:B------:R-:W-:-:S04]  /*0880*/  LOP3.LUT R13, R2, 0x7, RZ, 0xc0, !PT ;  /* 0x00000007020d7812 */ /* 0x000fc800078ec0ff */
[----:B------:R-:W-:-:S07]  /*0890*/  ISETP.NE.AND P1, PT, R13, RZ, PT ;  /* 0x000000ff0d00720c */ /* 0x000fce0003f25270 */
[----:B------:R-:W-:Y:S06]  /*08a0*/  @!P0 BRA `(.L_x_8) ;  /* 0x0000000000208947 */ /* 0x000fec0003800000 */
[C---:B------:R-:W-:Y:S02]  /*08b0*/  IMAD R12, R21.reuse, 0x4, R0 ;  /* 0x00000004150c7824 */ /* 0x040fe400078e0200 */
[----:B------:R-:W-:-:S03]  /*08c0*/  VIADD R21, R21, 0x8 ;  /* 0x0000000815157836 */ /* 0x000fc60000000000 */
[----:B01----:R-:W0:Y:S04]  /*08d0*/  LDS.128 R4, [R12] ;  /* 0x000000000c047984 */ /* 0x003e280000000c00 */
[----:B------:R-:W1:Y:S01]  /*08e0*/  LDS.128 R8, [R12+0x10] ;  /* 0x000010000c087984 */ /* 0x000e620000000c00 */
[----:B0----5:R-:W-:-:S04]  /*08f0*/  IADD3 R4, PT, PT, R5, R3, R4 ;  /* 0x0000000305047210 */ /* 0x021fc80007ffe004 */
[----:B------:R-:W-:-:S04]  /*0900*/  IADD3 R4, PT, PT, R7, R4, R6 ;  /* 0x0000000407047210 */ /* 0x000fc80007ffe006 */
[----:B-1----:R-:W-:-:S04]  /*0910*/  IADD3 R4, PT, PT, R9, R4, R8 ;  /* 0x0000000409047210 */ /* 0x002fc80007ffe008 */
[----:B------:R-:W-:-:S07]  /*0920*/  IADD3 R3, PT, PT, R11, R4, R10 ;  /* 0x000000040b037210 */ /* 0x000fce0007ffe00a */
.L_x_8:
[----:B------:R-:W-:Y:S05]  /*0930*/  @!P1 BRA `(.L_x_7) ;  /* 0x0000000000449947 */ /* 0x000fea0003800000 */
[----:B------:R-:W-:Y:S02]  /*0940*/  ISETP.GE.U32.AND P0, PT, R13, 0x4, PT ;  /* 0x000000040d00780c */ /* 0x000fe40003f06070 */
[----:B------:R-:W-:-:S04]  /*0950*/  LOP3.LUT R2, R2, 0x3, RZ, 0xc0, !PT ;  /* 0x0000000302027812 */ /* 0x000fc800078ec0ff */
[----:B------:R-:W-:-:S07]  /*0960*/  ISETP.NE.AND P1, PT, R2, RZ, PT ;  /* 0x000000ff0200720c */ /* 0x000fce0003f25270 */
[C---:B------:R-:W-:Y:S02]  /*0970*/  @P0 IMAD R4, R21.reuse, 0x4, R0 ;  /* 0x0000000415040824 */ /* 0x040fe400078e0200 */
[----:B------:R-:W-:-:S04]  /*0980*/  @P0 VIADD R21, R21, 0x4 ;  /* 0x0000000415150836 */ /* 0x000fc80000000000 */
[----:B01----:R-:W0:Y:S02]  /*0990*/  @P0 LDS.128 R4, [R4] ;  /* 0x0000000004040984 */ /* 0x003e240000000c00 */
[----:B0----5:R-:W-:-:S04]  /*09a0*/  @P0 IADD3 R5, PT, PT, R5, R3, R4 ;  /* 0x0000000305050210 */ /* 0x021fc80007ffe004 */
[----:B------:R-:W-:Y:S01]  /*09b0*/  @P0 IADD3 R3, PT, PT, R7, R5, R6 ;  /* 0x0000000507030210 */ /* 0x000fe20007ffe006 */
[----:B------:R-:W-:Y:S06]  /*09c0*/  @!P1 BRA `(.L_x_7) ;  /* 0x0000000000209947 */ /* 0x000fec0003800000 */
[----:B------:R-:W-:Y:S02]  /*09d0*/  IMAD R0, R21, 0x4, R0 ;  /* 0x0000000415007824 */ /* 0x000fe400078e0200 */
[----:B------:R-:W-:-:S07]  /*09e0*/  IMAD.MOV R2, RZ, RZ, -R2 ;  /* 0x000000ffff027224 */ /* 0x000fce00078e0a02 */
.L_x_9:
[----:B------:R0:W1:Y:S01]  /*09f0*/  LDS R4, [R0] ;  /* 0x0000000000047984 */ /* 0x0000620000000800 */
[----:B------:R-:W-:-:S05]  /*0a00*/  VIADD R2, R2, 0x1 ;  /* 0x0000000102027836 */ /* 0x000fca0000000000 */
[----:B------:R-:W-:Y:S01]  /*0a10*/  ISETP.NE.AND P0, PT, R2, RZ, PT ;  /* 0x000000ff0200720c */ /* 0x000fe20003f05270 */
[----:B0-----:R-:W-:Y:S02]  /*0a20*/  VIADD R0, R0, 0x4 ;  /* 0x0000000400007836 */ /* 0x001fe40000000000 */
[----:B-1----:R-:W-:-:S10]  /*0a30*/  IMAD.IADD R3, R4, 0x1, R3 ;  /* 0x0000000104037824 */ /* 0x002fd400078e0203 */
[----:B------:R-:W-:Y:S05]  /*0a40*/  @P0 BRA `(.L_x_9) ;  /* 0xfffffffc00e80947 */ /* 0x000fea000383ffff */
.L_x_7:
[----:B-----5:R2:W-:Y:S02]  /*0a50*/  STG.E desc[UR6][R22.64], R3 ;  /* 0x0000000316007986 */ /* 0x0205e4000c101906 */
.L_x_4:
[----:B------:R-:W-:Y:S06]  /*0a60*/  BAR.SYNC.DEFER_BLOCKING 0x0 ;  /* 0x0000000000007b1d */ /* 0x000fec0000010000 */
[----:B------:R-:W-:Y:S05]  /*0a70*/  EXIT ;  /* 0x000000000000794d */ /* 0x000fea0003800000 */
.L_x_10:
[----:B------:R-:W-:-:S00]  /*0a80*/  BRA `(.L_x_10) ;  /* 0xfffffffc00fc7947 */ /* 0x000fc0000383ffff */
[----:B------:R-:W-:-:S00]  /*0a90*/  NOP ;  /* 0x0000000000007918 */ /* 0x000fc00000000000 */
        /* <DEDUP_REMOVED lines=14> */
.L_x_13:


//--------------------- .text._Z17bitonic_sort_stepPiS_ii --------------------------
	.section	.text._Z17bitonic_sort_stepPiS_ii,"ax",@progbits
	.align	128
        .global         _Z17bitonic_sort_stepPiS_ii
        .type           _Z17bitonic_sort_stepPiS_ii,@function
        .size           _Z17bitonic_sort_stepPiS_ii,(.L_x_14 - _Z17bitonic_sort_stepPiS_ii)
        .other          _Z17bitonic_sort_stepPiS_ii,@"STO_CUDA_ENTRY STV_DEFAULT"
_Z17bitonic_sort_stepPiS_ii:
.text._Z17bitonic_sort_stepPiS_ii:
[----:B------:R-:W-:Y:S01]  /*0000*/  LDC R1, c[0x0][0x37c] ;  /* 0x0000df00ff017b82 */ /* 0x000fe20000000800 */
[----:B------:R-:W0:Y:S01]  /*0010*/  S2R R11, SR_TID.X ;  /* 0x00000000000b7919 */ /* 0x000e220000002100 */
[----:B------:R-:W0:Y:S01]  /*0020*/  LDCU UR4, c[0x0][0x360] ;  /* 0x00006c00ff0477ac */ /* 0x000e220008000800 */
[----:B------:R-:W0:Y:S01]  /*0030*/  S2R R0, SR_CTAID.X ;  /* 0x0000000000007919 */ /* 0x000e220000002500 */
[----:B------:R-:W1:Y:S01]  /*0040*/  LDCU UR5, c[0x0][0x390] ;  /* 0x00007200ff0577ac */ /* 0x000e620008000800 */
[----:B0-----:R-:W-:-:S05]  /*0050*/  IMAD R11, R0, UR4, R11 ;  /* 0x00000004000b7c24 */ /* 0x001fca000f8e020b */
[----:B-1----:R-:W-:-:S04]  /*0060*/  LOP3.LUT R9, R11, UR5, RZ, 0x3c, !PT ;  /* 0x000000050b097c12 */ /* 0x002fc8000f8e3cff */
[----:B------:R-:W-:-:S13]  /*0070*/  ISETP.GT.AND P0, PT, R9, R11, PT ;  /* 0x0000000b0900720c */ /* 0x000fda0003f04270 */
[----:B------:R-:W-:Y:S05]  /*0080*/  @!P0 EXIT ;  /* 0x000000000000894d */ /* 0x000fea0003800000 */
[----:B------:R-:W0:Y:S02]  /*0090*/  LDCU UR4, c[0x0][0x394] ;  /* 0x00007280ff0477ac */ /* 0x000e240008000800 */
[----:B0-----:R-:W-:Y:S01]  /*00a0*/  LOP3.LUT P0, RZ, R11, UR4, RZ, 0xc0, !PT ;  /* 0x000000040bff7c12 */ /* 0x001fe2000f80c0ff */
[----:B------:R-:W0:-:S12]  /*00b0*/  LDCU.64 UR4, c[0x0][0x358] ;  /* 0x00006b00ff0477ac */ /* 0x000e180008000a00 */
[----:B------:R-:W-:Y:S05]  /*00c0*/  @P0 BRA `(.L_x_11) ;  /* 0x0000000000440947 */ /* 0x000fea0003800000 */
[----:B------:R-:W1:Y:S02]  /*00d0*/  LDC.64 R4, c[0x0][0x380] ;  /* 0x0000e000ff047b82 */ /* 0x000e640000000a00 */
[----:B-1----:R-:W-:-:S04]  /*00e0*/  IMAD.WIDE R2, R11, 0x4, R4 ;  /* 0x000000040b027825 */ /* 0x002fc800078e0204 */
[----:B------:R-:W-:Y:S01]  /*00f0*/  IMAD.WIDE R4, R9, 0x4, R4 ;  /* 0x0000000409047825 */ /* 0x000fe200078e0204 */
[----:B0-----:R-:W2:Y:S04]  /*0100*/  LDG.E R13, desc[UR4][R2.64] ;  /* 0x00000004020d7981 */ /* 0x001ea8000c1e1900 */
[----:B------:R-:W2:Y:S02]  /*0110*/  LDG.E R0, desc[UR4][R4.64] ;  /* 0x0000000404007981 */ /* 0x000ea4000c1e1900 */
[----:B--2---:R-:W-:-:S13]  /*0120*/  ISETP.GT.AND P0, PT, R13, R0, PT ;  /* 0x000000000d00720c */ /* 0x004fda0003f04270 */
[----:B------:R-:W-:Y:S05]  /*0130*/  @!P0 EXIT ;  /* 0x000000000000894d */ /* 0x000fea0003800000 */
[----:B------:R-:W0:Y:S01]  /*0140*/  LDC.64 R6, c[0x0][0x388] ;  /* 0x0000e200ff067b82 */ /* 0x000e220000000a00 */
[----:B------:R-:W-:Y:S04]  /*0150*/  STG.E desc[UR4][R2.64], R0 ;  /* 0x0000000002007986 */ /* 0x000fe8000c101904 */
[----:B------:R-:W-:Y:S01]  /*0160*/  STG.E desc[UR4][R4.64], R13 ;  /* 0x0000000d04007986 */ /* 0x000fe2000c101904 */
[----:B0-----:R-:W-:-:S04]  /*0170*/  IMAD.WIDE R8, R9, 0x4, R6 ;  /* 0x0000000409087825 */ /* 0x001fc800078e0206 */
[----:B------:R-:W-:Y:S01]  /*0180*/  IMAD.WIDE R6, R11, 0x4, R6 ;  /* 0x000000040b067825 */ /* 0x000fe200078e0206 */
[----:B------:R-:W2:Y:S04]  /*0190*/  LDG.E R15, desc[UR4][R8.64] ;  /* 0x00000004080f7981 */ /* 0x000ea8000c1e1900 */
[----:B------:R-:W3:Y:S04]  /*01a0*/  LDG.E R11, desc[UR4][R6.64] ;  /* 0x00000004060b7981 */ /* 0x000ee8000c1e1900 */
[----:B--2---:R-:W-:Y:S04]  /*01b0*/  STG.E desc[UR4][R6.64], R15 ;  /* 0x0000000f06007986 */ /* 0x004fe8000c101904 */
[----:B---3--:R-:W-:Y:S01]  /*01c0*/  STG.E desc[UR4][R8.64], R11 ;  /* 0x0000000b08007986 */ /* 0x008fe2000c101904 */
[----:B------:R-:W-:Y:S05]  /*01d0*/  EXIT ;  /* 0x000000000000794d */ /* 0x000fea0003800000 */
.L_x_11:
[----:B------:R-:W1:Y:S02]  /*01e0*/  LDC.64 R2, c[0x0][0x380] ;  /* 0x0000e000ff027b82 */ /* 0x000e640000000a00 */
[----:B-1----:R-:W-:-:S04]  /*01f0*/  IMAD.WIDE R4, R11, 0x4, R2 ;  /* 0x000000040b047825 */ /* 0x002fc800078e0202 */
[----:B------:R-:W-:Y:S01]  /*0200*/  IMAD.WIDE R2, R9, 0x4, R2 ;  /* 0x0000000409027825 */ /* 0x000fe200078e0202 */
[----:B0-----:R-:W2:Y:S04]  /*0210*/  LDG.E R13, desc[UR4][R4.64] ;  /* 0x00000004040d7981 */ /* 0x001ea8000c1e1900 */
[----:B------:R-:W2:Y:S02]  /*0220*/  LDG.E R0, desc[UR4][R2.64] ;  /* 0x0000000402007981 */ /* 0x000ea4000c1e1900 */
[----:B--2---:R-:W-:-:S13]  /*0230*/  ISETP.GE.AND P0, PT, R13, R0, PT ;  /* 0x000000000d00720c */ /* 0x004fda0003f06270 */
[----:B------:R-:W-:Y:S05]  /*0240*/  @P0 EXIT ;  /* 0x000000000000094d */ /* 0x000fea0003800000 */
        /* <DEDUP_REMOVED lines=10> */
.L_x_12:
        /* <DEDUP_REMOVED lines=9> */
.L_x_14:


//--------------------- .nv.shared._Z26work_efficient_scan_kernelPiS_i --------------------------
	.section	.nv.shared._Z26work_efficient_scan_kernelPiS_i,"aw",@nobits
	.sectionflags	@""
	.align	16
	.zero		1024


//--------------------- .nv.shared.reserved.0     --------------------------
	.section	.nv.shared.reserved.0,"aw",@nobits
	.weak		__nv_reservedSMEM_offset_0_alias
	.size		__nv_reservedSMEM_offset_0_alias, 0, 64
	.other		__nv_reservedSMEM_offset_0_alias,@"STO_CUDA_RESERVED_SHARED STV_DEFAULT"
__nv_reservedSMEM_offset_0_alias:
	.zero		0
	.zero		64


//--------------------- .nv.shared._Z17bitonic_sort_stepPiS_ii --------------------------
	.section	.nv.shared._Z17bitonic_sort_stepPiS_ii,"aw",@nobits
	.sectionflags	@""
	.align	16
	.zero		1024


//--------------------- .nv.constant0._Z26work_efficient_scan_kernelPiS_i --------------------------
	.section	.nv.constant0._Z26work_efficient_scan_kernelPiS_i,"a",@progbits
	.sectionflags	@""
	.align	4
.nv.constant0._Z26work_efficient_scan_kernelPiS_i:
	.zero		916


//--------------------- .nv.constant0._Z17bitonic_sort_stepPiS_ii --------------------------
	.section	.nv.constant0._Z17bitonic_sort_stepPiS_ii,"a",@progbits
	.sectionflags	@""
	.align	4
.nv.constant0._Z17bitonic_sort_stepPiS_ii:
	.zero		920


//--------------------- SYMBOLS --------------------------

	.type		.nv.reservedSmem.offset0,@object
	.size		.nv.reservedSmem.offset0,0x4
	.type		.nv.reservedSmem.cap,@object
	.size		.nv.reservedSmem.cap,0x4
